//
// Generated by NVIDIA NVVM Compiler
//
// Compiler Build ID: CL-36424714
// Cuda compilation tools, release 13.0, V13.0.88
// Based on NVVM 20.0.0
//

.version 9.0
.target sm_100
.address_size 64

	// .globl	_Z10updateCellPcS_S_ii

.visible .entry _Z10updateCellPcS_S_ii(
	.param .u64 .ptr .align 1 _Z10updateCellPcS_S_ii_param_0,
	.param .u64 .ptr .align 1 _Z10updateCellPcS_S_ii_param_1,
	.param .u64 .ptr .align 1 _Z10updateCellPcS_S_ii_param_2,
	.param .u32 _Z10updateCellPcS_S_ii_param_3,
	.param .u32 _Z10updateCellPcS_S_ii_param_4
)
{
	.reg .pred 	%p<5>;
	.reg .b16 	%rs<8>;
	.reg .b32 	%r<10>;
	.reg .b64 	%rd<17>;

	ld.param.u64 	%rd4, [_Z10updateCellPcS_S_ii_param_0];
	ld.param.u64 	%rd5, [_Z10updateCellPcS_S_ii_param_1];
	ld.param.u64 	%rd6, [_Z10updateCellPcS_S_ii_param_2];
	ld.param.u32 	%r2, [_Z10updateCellPcS_S_ii_param_3];
	ld.param.u32 	%r3, [_Z10updateCellPcS_S_ii_param_4];
	cvta.to.global.u64 	%rd1, %rd6;
	cvta.to.global.u64 	%rd2, %rd5;
	mov.u32 	%r4, %tid.x;
	mov.u32 	%r5, %ctaid.x;
	mov.u32 	%r6, %ntid.x;
	mad.lo.s32 	%r1, %r5, %r6, %r4;
	mul.lo.s32 	%r7, %r3, %r2;
	setp.ge.s32 	%p1, %r1, %r7;
	@%p1 bra 	$L__BB0_6;
	cvta.to.global.u64 	%rd7, %rd4;
	cvt.s64.s32 	%rd8, %r1;
	add.s64 	%rd3, %rd7, %rd8;
	ld.global.u8 	%rs1, [%rd3];
	setp.eq.s16 	%p2, %rs1, 0;
	@%p2 bra 	$L__BB0_4;
	add.s64 	%rd10, %rd2, %rd8;
	ld.global.u8 	%rs2, [%rd10];
	and.b16  	%rs3, %rs2, 254;
	setp.eq.s16 	%p3, %rs3, 2;
	@%p3 bra 	$L__BB0_5;
$L__BB0_3:
	mov.b16 	%rs5, 0;
	st.global.u8 	[%rd3], %rs5;
	shl.b32 	%r8, %r1, 2;
	cvt.s64.s32 	%rd13, %r8;
	add.s64 	%rd14, %rd1, %rd13;
	st.global.u8 	[%rd14], %rs5;
	st.global.u8 	[%rd14+1], %rs5;
	st.global.u8 	[%rd14+2], %rs5;
	st.global.u8 	[%rd14+3], %rs5;
	bra.uni 	$L__BB0_6;
$L__BB0_4:
	add.s64 	%rd12, %rd2, %rd8;
	ld.global.u8 	%rs4, [%rd12];
	setp.ne.s16 	%p4, %rs4, 3;
	@%p4 bra 	$L__BB0_3;
$L__BB0_5:
	mov.b16 	%rs6, 1;
	st.global.u8 	[%rd3], %rs6;
	shl.b32 	%r9, %r1, 2;
	cvt.s64.s32 	%rd15, %r9;
	add.s64 	%rd16, %rd1, %rd15;
	mov.b16 	%rs7, 255;
	st.global.u8 	[%rd16], %rs7;
	st.global.u8 	[%rd16+1], %rs7;
	st.global.u8 	[%rd16+2], %rs7;
	st.global.u8 	[%rd16+3], %rs7;
$L__BB0_6:
	ret;

}
	// .globl	_Z14countNeighborsPcS_ii
.visible .entry _Z14countNeighborsPcS_ii(
	.param .u64 .ptr .align 1 _Z14countNeighborsPcS_ii_param_0,
	.param .u64 .ptr .align 1 _Z14countNeighborsPcS_ii_param_1,
	.param .u32 _Z14countNeighborsPcS_ii_param_2,
	.param .u32 _Z14countNeighborsPcS_ii_param_3
)
{
	.reg .pred 	%p<10>;
	.reg .b16 	%rs<30>;
	.reg .b32 	%r<31>;
	.reg .b64 	%rd<23>;

	ld.param.u64 	%rd3, [_Z14countNeighborsPcS_ii_param_0];
	ld.param.u64 	%rd4, [_Z14countNeighborsPcS_ii_param_1];
	ld.param.u32 	%r7, [_Z14countNeighborsPcS_ii_param_2];
	ld.param.u32 	%r8, [_Z14countNeighborsPcS_ii_param_3];
	cvta.to.global.u64 	%rd1, %rd3;
	cvta.to.global.u64 	%rd5, %rd4;
	mov.u32 	%r9, %tid.x;
	mov.u32 	%r10, %ctaid.x;
	mov.u32 	%r11, %ntid.x;
	mad.lo.s32 	%r12, %r10, %r11, %r9;
	rem.s32 	%r1, %r12, %r7;
	sub.s32 	%r2, %r12, %r1;
	add.s32 	%r13, %r12, 1;
	rem.s32 	%r3, %r13, %r7;
	add.s32 	%r14, %r7, %r12;
	add.s32 	%r15, %r14, -1;
	rem.s32 	%r4, %r15, %r7;
	mul.lo.s32 	%r16, %r8, %r7;
	rem.s32 	%r17, %r14, %r16;
	rem.s32 	%r18, %r17, %r7;
	sub.s32 	%r5, %r17, %r18;
	sub.s32 	%r19, %r12, %r7;
	add.s32 	%r20, %r19, %r16;
	rem.s32 	%r21, %r20, %r16;
	rem.s32 	%r22, %r21, %r7;
	sub.s32 	%r6, %r21, %r22;
	cvt.s64.s32 	%rd6, %r12;
	add.s64 	%rd2, %rd5, %rd6;
	mov.b16 	%rs15, 0;
	st.global.u8 	[%rd2], %rs15;
	add.s32 	%r23, %r6, %r4;
	cvt.s64.s32 	%rd7, %r23;
	add.s64 	%rd8, %rd1, %rd7;
	ld.global.u8 	%rs1, [%rd8];
	setp.ne.s16 	%p1, %rs1, 0;
	selp.u16 	%rs25, 1, 0, %p1;
	st.global.u8 	[%rd2], %rs25;
	add.s32 	%r24, %r4, %r2;
	cvt.s64.s32 	%rd9, %r24;
	add.s64 	%rd10, %rd1, %rd9;
	ld.global.u8 	%rs16, [%rd10];
	setp.eq.s16 	%p2, %rs16, 0;
	@%p2 bra 	$L__BB1_2;
	setp.ne.s16 	%p3, %rs1, 0;
	selp.b16 	%rs25, 2, 1, %p3;
	st.global.u8 	[%rd2], %rs25;
$L__BB1_2:
	add.s32 	%r25, %r5, %r4;
	cvt.s64.s32 	%rd11, %r25;
	add.s64 	%rd12, %rd1, %rd11;
	ld.global.u8 	%rs17, [%rd12];
	setp.eq.s16 	%p4, %rs17, 0;
	@%p4 bra 	$L__BB1_4;
	add.s16 	%rs25, %rs25, 1;
	st.global.u8 	[%rd2], %rs25;
$L__BB1_4:
	add.s32 	%r26, %r6, %r1;
	cvt.s64.s32 	%rd13, %r26;
	add.s64 	%rd14, %rd1, %rd13;
	ld.global.u8 	%rs18, [%rd14];
	setp.eq.s16 	%p5, %rs18, 0;
	@%p5 bra 	$L__BB1_6;
	add.s16 	%rs25, %rs25, 1;
	st.global.u8 	[%rd2], %rs25;
$L__BB1_6:
	add.s32 	%r27, %r5, %r1;
	cvt.s64.s32 	%rd15, %r27;
	add.s64 	%rd16, %rd1, %rd15;
	ld.global.u8 	%rs19, [%rd16];
	setp.eq.s16 	%p6, %rs19, 0;
	@%p6 bra 	$L__BB1_8;
	add.s16 	%rs25, %rs25, 1;
	st.global.u8 	[%rd2], %rs25;
$L__BB1_8:
	add.s32 	%r28, %r6, %r3;
	cvt.s64.s32 	%rd17, %r28;
	add.s64 	%rd18, %rd1, %rd17;
	ld.global.u8 	%rs20, [%rd18];
	setp.eq.s16 	%p7, %rs20, 0;
	@%p7 bra 	$L__BB1_10;
	add.s16 	%rs25, %rs25, 1;
	st.global.u8 	[%rd2], %rs25;
$L__BB1_10:
	add.s32 	%r29, %r3, %r2;
	cvt.s64.s32 	%rd19, %r29;
	add.s64 	%rd20, %rd1, %rd19;
	ld.global.u8 	%rs21, [%rd20];
	setp.eq.s16 	%p8, %rs21, 0;
	@%p8 bra 	$L__BB1_12;
	add.s16 	%rs25, %rs25, 1;
	st.global.u8 	[%rd2], %rs25;
$L__BB1_12:
	add.s32 	%r30, %r5, %r3;
	cvt.s64.s32 	%rd21, %r30;
	add.s64 	%rd22, %rd1, %rd21;
	ld.global.u8 	%rs22, [%rd22];
	setp.eq.s16 	%p9, %rs22, 0;
	@%p9 bra 	$L__BB1_14;
	add.s16 	%rs23, %rs25, 1;
	st.global.u8 	[%rd2], %rs23;
$L__BB1_14:
	ret;

}


// ===== COMPILED SASS (sm_100) =====

	.target	sm_100

	.elftype	@"ET_EXEC"


//--------------------- .note.nv.tkinfo           --------------------------
	.section	.note.nv.tkinfo,"",@"SHT_NOTE"
	.sectionflags	@"SHF_NOTE_NV_TKINFO"
	.tkinfo
        /*0018*/ 	.word	0x00000002
        /*0030*/ 	.string	""
        /*0030*/ 	.string	"ptxas"
        /*0030*/ 	.string	"Cuda compilation tools, release 13.0, V13.0.88"
        /*0030*/ 	.string	"Build cuda_13.0.r13.0/compiler.36424714_0"
        /*0030*/ 	.string	"-arch sm_100 -m 64 "



//--------------------- .note.nv.cuinfo           --------------------------
	.section	.note.nv.cuinfo,"",@"SHT_NOTE"
	.sectionflags	@"SHF_NOTE_NV_CUINFO"
        /*0018*/ 	.short	0x0002
        /*001a*/ 	.short	0x0064
        /*001c*/ 	.short	0x0082
	.zero		2


//--------------------- .nv.info                  --------------------------
	.section	.nv.info,"",@"SHT_CUDA_INFO"
	.align	4


	//----- nvinfo : EIATTR_REGCOUNT
	.align		4
        /*0000*/ 	.byte	0x04, 0x2f
        /*0002*/ 	.short	(.L_1 - .L_0)
	.align		4
.L_0:
        /*0004*/ 	.word	index@(_Z10updateCellPcS_S_ii)
        /*0008*/ 	.word	0x0000000a


	//----- nvinfo : EIATTR_FRAME_SIZE
	.align		4
.L_1:
        /*000c*/ 	.byte	0x04, 0x11
        /*000e*/ 	.short	(.L_3 - .L_2)
	.align		4
.L_2:
        /*0010*/ 	.word	index@(_Z10updateCellPcS_S_ii)
        /*0014*/ 	.word	0x00000000


	//----- nvinfo : EIATTR_REGCOUNT
	.align		4
.L_3:
        /*0018*/ 	.byte	0x04, 0x2f
        /*001a*/ 	.short	(.L_5 - .L_4)
	.align		4
.L_4:
        /*001c*/ 	.word	index@(_Z14countNeighborsPcS_ii)
        /*0020*/ 	.word	0x00000018


	//----- nvinfo : EIATTR_FRAME_SIZE
	.align		4
.L_5:
        /*0024*/ 	.byte	0x04, 0x11
        /*0026*/ 	.short	(.L_7 - .L_6)
	.align		4
.L_6:
        /*0028*/ 	.word	index@(_Z14countNeighborsPcS_ii)
        /*002c*/ 	.word	0x00000000


	//----- nvinfo : EIATTR_MIN_STACK_SIZE
	.align		4
.L_7:
        /*0030*/ 	.byte	0x04, 0x12
        /*0032*/ 	.short	(.L_9 - .L_8)
	.align		4
.L_8:
        /*0034*/ 	.word	index@(_Z14countNeighborsPcS_ii)
        /*0038*/ 	.word	0x00000000


	//----- nvinfo : EIATTR_MIN_STACK_SIZE
	.align		4
.L_9:
        /*003c*/ 	.byte	0x04, 0x12
        /*003e*/ 	.short	(.L_11 - .L_10)
	.align		4
.L_10:
        /*0040*/ 	.word	index@(_Z10updateCellPcS_S_ii)
        /*0044*/ 	.word	0x00000000
.L_11:


//--------------------- .nv.compat                --------------------------
	.section	.nv.compat,"",@"SHT_CUDA_COMPAT_INFO"
	.align	4
        /*0000*/ 	.byte	0x02, 0x09, 0x00, 0x00, 0x02, 0x02, 0x01, 0x00, 0x02, 0x05, 0x05, 0x00, 0x03, 0x07, 0x01, 0x01
        /*0010*/ 	.byte	0x02, 0x03, 0x00, 0x00, 0x02, 0x06, 0x01, 0x00, 0x04, 0x0b, 0x08, 0x00, 0x09, 0x00, 0x00, 0x00
        /*0020*/ 	.byte	0x00, 0x00, 0x00, 0x00


//--------------------- .nv.info._Z14countNeighborsPcS_ii --------------------------
	.section	.nv.info._Z14countNeighborsPcS_ii,"",@"SHT_CUDA_INFO"
	.sectionflags	@""
	.align	4


	//----- nvinfo : EIATTR_CUDA_API_VERSION
	.align		4
        /*0000*/ 	.byte	0x04, 0x37
        /*0002*/ 	.short	(.L_13 - .L_12)
.L_12:
        /*0004*/ 	.word	0x00000082


	//----- nvinfo : EIATTR_KPARAM_INFO
	.align		4
.L_13:
        /*0008*/ 	.byte	0x04, 0x17
        /*000a*/ 	.short	(.L_15 - .L_14)
.L_14:
        /*000c*/ 	.word	0x00000000
        /*0010*/ 	.short	0x0003
        /*0012*/ 	.short	0x0014
        /*0014*/ 	.byte	0x00, 0xf0, 0x11, 0x00


	//----- nvinfo : EIATTR_KPARAM_INFO
	.align		4
.L_15:
        /*0018*/ 	.byte	0x04, 0x17
        /*001a*/ 	.short	(.L_17 - .L_16)
.L_16:
        /*001c*/ 	.word	0x00000000
        /*0020*/ 	.short	0x0002
        /*0022*/ 	.short	0x0010
        /*0024*/ 	.byte	0x00, 0xf0, 0x11, 0x00


	//----- nvinfo : EIATTR_KPARAM_INFO
	.align		4
.L_17:
        /*0028*/ 	.byte	0x04, 0x17
        /*002a*/ 	.short	(.L_19 - .L_18)
.L_18:
        /*002c*/ 	.word	0x00000000
        /*0030*/ 	.short	0x0001
        /*0032*/ 	.short	0x0008
        /*0034*/ 	.byte	0x00, 0xf5, 0x21, 0x00


	//----- nvinfo : EIATTR_KPARAM_INFO
	.align		4
.L_19:
        /*0038*/ 	.byte	0x04, 0x17
        /*003a*/ 	.short	(.L_21 - .L_20)
.L_20:
        /*003c*/ 	.word	0x00000000
        /*0040*/ 	.short	0x0000
        /*0042*/ 	.short	0x0000
        /*0044*/ 	.byte	0x00, 0xf5, 0x21, 0x00


	//----- nvinfo : EIATTR_SPARSE_MMA_MASK
	.align		4
.L_21:
        /*0048*/ 	.byte	0x03, 0x50
        /*004a*/ 	.short	0x0000


	//----- nvinfo : EIATTR_MAXREG_COUNT
	.align		4
        /*004c*/ 	.byte	0x03, 0x1b
        /*004e*/ 	.short	0x00ff


	//----- nvinfo : EIATTR_MERCURY_ISA_VERSION
	.align		4
        /*0050*/ 	.byte	0x03, 0x5f
        /*0052*/ 	.short	0x0101


	//----- nvinfo : EIATTR_VRC_CTA_INIT_COUNT
	.align		4
        /*0054*/ 	.byte	0x02, 0x4a
	.zero		1
	.zero		1


	//----- nvinfo : EIATTR_EXIT_INSTR_OFFSETS
	.align		4
        /*0058*/ 	.byte	0x04, 0x1c
        /*005a*/ 	.short	(.L_23 - .L_22)


	//   ....[0]....
.L_22:
        /*005c*/ 	.word	0x00000b60


	//   ....[1]....
        /*0060*/ 	.word	0x00000b90


	//----- nvinfo : EIATTR_CBANK_PARAM_SIZE
	.align		4
.L_23:
        /*0064*/ 	.byte	0x03, 0x19
        /*0066*/ 	.short	0x0018


	//----- nvinfo : EIATTR_PARAM_CBANK
	.align		4
        /*0068*/ 	.byte	0x04, 0x0a
        /*006a*/ 	.short	(.L_25 - .L_24)
	.align		4
.L_24:
        /*006c*/ 	.word	index@(.nv.constant0._Z14countNeighborsPcS_ii)
        /*0070*/ 	.short	0x0380
        /*0072*/ 	.short	0x0018


	//----- nvinfo : EIATTR_SW_WAR
	.align		4
.L_25:
        /*0074*/ 	.byte	0x04, 0x36
        /*0076*/ 	.short	(.L_27 - .L_26)
.L_26:
        /*0078*/ 	.word	0x00000008
.L_27:


//--------------------- .nv.info._Z10updateCellPcS_S_ii --------------------------
	.section	.nv.info._Z10updateCellPcS_S_ii,"",@"SHT_CUDA_INFO"
	.sectionflags	@""
	.align	4


	//----- nvinfo : EIATTR_CUDA_API_VERSION
	.align		4
        /*0000*/ 	.byte	0x04, 0x37
        /*0002*/ 	.short	(.L_29 - .L_28)
.L_28:
        /*0004*/ 	.word	0x00000082


	//----- nvinfo : EIATTR_KPARAM_INFO
	.align		4
.L_29:
        /*0008*/ 	.byte	0x04, 0x17
        /*000a*/ 	.short	(.L_31 - .L_30)
.L_30:
        /*000c*/ 	.word	0x00000000
        /*0010*/ 	.short	0x0004
        /*0012*/ 	.short	0x001c
        /*0014*/ 	.byte	0x00, 0xf0, 0x11, 0x00


	//----- nvinfo : EIATTR_KPARAM_INFO
	.align		4
.L_31:
        /*0018*/ 	.byte	0x04, 0x17
        /*001a*/ 	.short	(.L_33 - .L_32)
.L_32:
        /*001c*/ 	.word	0x00000000
        /*0020*/ 	.short	0x0003
        /*0022*/ 	.short	0x0018
        /*0024*/ 	.byte	0x00, 0xf0, 0x11, 0x00


	//----- nvinfo : EIATTR_KPARAM_INFO
	.align		4
.L_33:
        /*0028*/ 	.byte	0x04, 0x17
        /*002a*/ 	.short	(.L_35 - .L_34)
.L_34:
        /*002c*/ 	.word	0x00000000
        /*0030*/ 	.short	0x0002
        /*0032*/ 	.short	0x0010
        /*0034*/ 	.byte	0x00, 0xf5, 0x21, 0x00


	//----- nvinfo : EIATTR_KPARAM_INFO
	.align		4
.L_35:
        /*0038*/ 	.byte	0x04, 0x17
        /*003a*/ 	.short	(.L_37 - .L_36)
.L_36:
        /*003c*/ 	.word	0x00000000
        /*0040*/ 	.short	0x0001
        /*0042*/ 	.short	0x0008
        /*0044*/ 	.byte	0x00, 0xf5, 0x21, 0x00


	//----- nvinfo : EIATTR_KPARAM_INFO
	.align		4
.L_37:
        /*0048*/ 	.byte	0x04, 0x17
        /*004a*/ 	.short	(.L_39 - .L_38)
.L_38:
        /*004c*/ 	.word	0x00000000
        /*0050*/ 	.short	0x0000
        /*0052*/ 	.short	0x0000
        /*0054*/ 	.byte	0x00, 0xf5, 0x21, 0x00


	//----- nvinfo : EIATTR_SPARSE_MMA_MASK
	.align		4
.L_39:
        /*0058*/ 	.byte	0x03, 0x50
        /*005a*/ 	.short	0x0000


	//----- nvinfo : EIATTR_MAXREG_COUNT
	.align		4
        /*005c*/ 	.byte	0x03, 0x1b
        /*005e*/ 	.short	0x00ff


	//----- nvinfo : EIATTR_MERCURY_ISA_VERSION
	.align		4
        /*0060*/ 	.byte	0x03, 0x5f
        /*0062*/ 	.short	0x0101


	//----- nvinfo : EIATTR_VRC_CTA_INIT_COUNT
	.align		4
        /*0064*/ 	.byte	0x02, 0x4a
	.zero		1
	.zero		1


	//----- nvinfo : EIATTR_EXIT_INSTR_OFFSETS
	.align		4
        /*0068*/ 	.byte	0x04, 0x1c
        /*006a*/ 	.short	(.L_41 - .L_40)


	//   ....[0]....
.L_40:
        /*006c*/ 	.word	0x00000080


	//   ....[1]....
        /*0070*/ 	.word	0x000002d0


	//   ....[2]....
        /*0074*/ 	.word	0x00000370


	//----- nvinfo : EIATTR_CRS_STACK_SIZE
	.align		4
.L_41:
        /*0078*/ 	.byte	0x04, 0x1e
        /*007a*/ 	.short	(.L_43 - .L_42)
.L_42:
        /*007c*/ 	.word	0x00000000


	//----- nvinfo : EIATTR_CBANK_PARAM_SIZE
	.align		4
.L_43:
        /*0080*/ 	.byte	0x03, 0x19
        /*0082*/ 	.short	0x0020


	//----- nvinfo : EIATTR_PARAM_CBANK
	.align		4
        /*0084*/ 	.byte	0x04, 0x0a
        /*0086*/ 	.short	(.L_45 - .L_44)
	.align		4
.L_44:
        /*0088*/ 	.word	index@(.nv.constant0._Z10updateCellPcS_S_ii)
        /*008c*/ 	.short	0x0380
        /*008e*/ 	.short	0x0020


	//----- nvinfo : EIATTR_SW_WAR
	.align		4
.L_45:
        /*0090*/ 	.byte	0x04, 0x36
        /*0092*/ 	.short	(.L_47 - .L_46)
.L_46:
        /*0094*/ 	.word	0x00000008
.L_47:


//--------------------- .nv.callgraph             --------------------------
	.section	.nv.callgraph,"",@"SHT_CUDA_CALLGRAPH"
	.align	4
	.sectionentsize	8
	.align		4
        /*0000*/ 	.word	0x00000000
	.align		4
        /*0004*/ 	.word	0xffffffff
	.align		4
        /*0008*/ 	.word	0x00000000
	.align		4
        /*000c*/ 	.word	0xfffffffe
	.align		4
        /*0010*/ 	.word	0x00000000
	.align		4
        /*0014*/ 	.word	0xfffffffd
	.align		4
        /*0018*/ 	.word	0x00000000
	.align		4
        /*001c*/ 	.word	0xfffffffc


//--------------------- .text._Z14countNeighborsPcS_ii --------------------------
	.section	.text._Z14countNeighborsPcS_ii,"ax",@progbits
	.align	128
        .global         _Z14countNeighborsPcS_ii
        .type           _Z14countNeighborsPcS_ii,@function
        .size           _Z14countNeighborsPcS_ii,(.L_x_6 - _Z14countNeighborsPcS_ii)
        .other          _Z14countNeighborsPcS_ii,@"STO_CUDA_ENTRY STV_DEFAULT"
_Z14countNeighborsPcS_ii:
.text._Z14countNeighborsPcS_ii:
[----:B------:R-:W-:Y:S08]  /*0000*/  LDC R1, c[0x0][0x37c] ;  /* 0x0000df00ff017b82 */ /* 0x000ff00000000800 */
[----:B------:R-:W0:Y:S01]  /*0010*/  LDC R3, c[0x0][0x390] ;  /* 0x0000e400ff037b82 */ /* 0x000e220000000800 */
[----:B------:R-:W0:Y:S01]  /*0020*/  LDCU UR4, c[0x0][0x394] ;  /* 0x00007280ff0477ac */ /* 0x000e220008000800 */
[----:B------:R-:W1:Y:S01]  /*0030*/  S2R R0, SR_TID.X ;  /* 0x0000000000007919 */ /* 0x000e620000002100 */
[----:B------:R-:W2:Y:S05]  /*0040*/  LDCU.128 UR8, c[0x0][0x380] ;  /* 0x00007000ff0877ac */ /* 0x000eaa0008000c00 */
[----:B------:R-:W1:Y:S01]  /*0050*/  LDC R7, c[0x0][0x360] ;  /* 0x0000d800ff077b82 */ /* 0x000e620000000800 */
[----:B0-----:R-:W-:-:S07]  /*0060*/  IMAD R14, R3, UR4, RZ ;  /* 0x00000004030e7c24 */ /* 0x001fce000f8e02ff */
[----:B------:R-:W1:Y:S01]  /*0070*/  S2UR UR4, SR_CTAID.X ;  /* 0x00000000000479c3 */ /* 0x000e620000002500 */
[----:B------:R-:W-:Y:S02]  /*0080*/  IABS R6, R3 ;  /* 0x0000000300067213 */ /* 0x000fe40000000000 */
[-C--:B------:R-:W-:Y:S02]  /*0090*/  IABS R8, R14.reuse ;  /* 0x0000000e00087213 */ /* 0x080fe40000000000 */
[----:B------:R-:W-:Y:S02]  /*00a0*/  IABS R9, R14 ;  /* 0x0000000e00097213 */ /* 0x000fe40000000000 */
[----:B------:R-:W0:Y:S01]  /*00b0*/  I2F.RP R2, R8 ;  /* 0x0000000800027306 */ /* 0x000e220000209400 */
[----:B------:R-:W-:Y:S02]  /*00c0*/  ISETP.NE.AND P1, PT, R14, RZ, PT ;  /* 0x000000ff0e00720c */ /* 0x000fe40003f25270 */
[----:B------:R-:W-:-:S05]  /*00d0*/  IMAD.MOV R12, RZ, RZ, -R9 ;  /* 0x000000ffff0c7224 */ /* 0x000fca00078e0a09 */
[----:B0-----:R-:W0:Y:S01]  /*00e0*/  MUFU.RCP R2, R2 ;  /* 0x0000000200027308 */ /* 0x001e220000001000 */
[----:B-1----:R-:W-:Y:S01]  /*00f0*/  IMAD R0, R7, UR4, R0 ;  /* 0x0000000407007c24 */ /* 0x002fe2000f8e0200 */
[----:B------:R-:W1:Y:S03]  /*0100*/  LDCU.64 UR4, c[0x0][0x358] ;  /* 0x00006b00ff0477ac */ /* 0x000e660008000a00 */
[----:B------:R-:W-:Y:S01]  /*0110*/  IMAD.IADD R15, R0, 0x1, R3 ;  /* 0x00000001000f7824 */ /* 0x000fe200078e0203 */
[----:B------:R-:W-:Y:S02]  /*0120*/  IADD3 R7, PT, PT, R14, -R3, R0 ;  /* 0x800000030e077210 */ /* 0x000fe40007ffe000 */
[----:B------:R-:W-:Y:S02]  /*0130*/  LOP3.LUT R14, RZ, R14, RZ, 0x33, !PT ;  /* 0x0000000eff0e7212 */ /* 0x000fe400078e33ff */
[----:B------:R-:W-:-:S02]  /*0140*/  IABS R10, R7 ;  /* 0x00000007000a7213 */ /* 0x000fc40000000000 */
[----:B------:R-:W-:Y:S01]  /*0150*/  ISETP.GE.AND P2, PT, R7, RZ, PT ;  /* 0x000000ff0700720c */ /* 0x000fe20003f46270 */
[----:B0-----:R-:W-:Y:S02]  /*0160*/  VIADD R4, R2, 0xffffffe ;  /* 0x0ffffffe02047836 */ /* 0x001fe40000000000 */
[----:B------:R-:W0:Y:S08]  /*0170*/  I2F.RP R2, R6 ;  /* 0x0000000600027306 */ /* 0x000e300000209400 */
[----:B------:R3:W4:Y:S08]  /*0180*/  F2I.FTZ.U32.TRUNC.NTZ R5, R4 ;  /* 0x0000000400057305 */ /* 0x000730000021f000 */
[----:B0-----:R-:W0:Y:S01]  /*0190*/  MUFU.RCP R2, R2 ;  /* 0x0000000200027308 */ /* 0x001e220000001000 */
[----:B---3--:R-:W-:-:S02]  /*01a0*/  IMAD.MOV.U32 R4, RZ, RZ, RZ ;  /* 0x000000ffff047224 */ /* 0x008fc400078e00ff */
[----:B----4-:R-:W-:-:S04]  /*01b0*/  IMAD.MOV R11, RZ, RZ, -R5 ;  /* 0x000000ffff0b7224 */ /* 0x010fc800078e0a05 */
[----:B------:R-:W-:-:S04]  /*01c0*/  IMAD R11, R11, R8, RZ ;  /* 0x000000080b0b7224 */ /* 0x000fc800078e02ff */
[----:B------:R-:W-:-:S04]  /*01d0*/  IMAD.HI.U32 R11, R5, R11, R4 ;  /* 0x0000000b050b7227 */ /* 0x000fc800078e0004 */
[----:B------:R-:W-:Y:S02]  /*01e0*/  IMAD.MOV.U32 R4, RZ, RZ, R10 ;  /* 0x000000ffff047224 */ /* 0x000fe400078e000a */
[----:B------:R-:W-:Y:S02]  /*01f0*/  VIADD R10, R15, 0xffffffff ;  /* 0xffffffff0f0a7836 */ /* 0x000fe40000000000 */
[----:B------:R-:W-:-:S03]  /*0200*/  IMAD.HI.U32 R5, R11, R4, RZ ;  /* 0x000000040b057227 */ /* 0x000fc600078e00ff */
[----:B------:R-:W-:Y:S01]  /*0210*/  ISETP.GE.AND P3, PT, R10, RZ, PT ;  /* 0x000000ff0a00720c */ /* 0x000fe20003f66270 */
[----:B------:R-:W-:Y:S02]  /*0220*/  IMAD R9, R5, R12, R4 ;  /* 0x0000000c05097224 */ /* 0x000fe400078e0204 */
[----:B0-----:R-:W-:Y:S01]  /*0230*/  VIADD R4, R2, 0xffffffe ;  /* 0x0ffffffe02047836 */ /* 0x001fe20000000000 */
[----:B------:R-:W-:Y:S02]  /*0240*/  IABS R2, R10 ;  /* 0x0000000a00027213 */ /* 0x000fe40000000000 */
[----:B------:R-:W-:Y:S01]  /*0250*/  ISETP.GT.U32.AND P0, PT, R8, R9, PT ;  /* 0x000000090800720c */ /* 0x000fe20003f04070 */
[----:B------:R0:W3:Y:S01]  /*0260*/  F2I.FTZ.U32.TRUNC.NTZ R5, R4 ;  /* 0x0000000400057305 */ /* 0x0000e2000021f000 */
[----:B------:R-:W-:Y:S01]  /*0270*/  LOP3.LUT R10, RZ, R3, RZ, 0x33, !PT ;  /* 0x00000003ff0a7212 */ /* 0x000fe200078e33ff */
[----:B0-----:R-:W-:-:S10]  /*0280*/  IMAD.MOV.U32 R4, RZ, RZ, RZ ;  /* 0x000000ffff047224 */ /* 0x001fd400078e00ff */
[----:B------:R-:W-:Y:S02]  /*0290*/  @!P0 IMAD.IADD R9, R9, 0x1, -R8 ;  /* 0x0000000109098824 */ /* 0x000fe400078e0a08 */
[----:B---3--:R-:W-:-:S03]  /*02a0*/  IMAD.MOV R7, RZ, RZ, -R5 ;  /* 0x000000ffff077224 */ /* 0x008fc600078e0a05 */
[----:B------:R-:W-:Y:S01]  /*02b0*/  ISETP.GT.U32.AND P0, PT, R8, R9, PT ;  /* 0x000000090800720c */ /* 0x000fe20003f04070 */
[----:B------:R-:W-:-:S04]  /*02c0*/  IMAD R7, R7, R6, RZ ;  /* 0x0000000607077224 */ /* 0x000fc800078e02ff */
[----:B------:R-:W-:-:S04]  /*02d0*/  IMAD.HI.U32 R7, R5, R7, R4 ;  /* 0x0000000705077227 */ /* 0x000fc800078e0004 */
[----:B------:R-:W-:-:S04]  /*02e0*/  IMAD.MOV.U32 R5, RZ, RZ, R2 ;  /* 0x000000ffff057224 */ /* 0x000fc800078e0002 */
[----:B------:R-:W-:Y:S02]  /*02f0*/  @!P0 IMAD.IADD R9, R9, 0x1, -R8 ;  /* 0x0000000109098824 */ /* 0x000fe400078e0a08 */
[----:B------:R-:W-:-:S04]  /*0300*/  IMAD.HI.U32 R2, R7, R5, RZ ;  /* 0x0000000507027227 */ /* 0x000fc800078e00ff */
[----:B------:R-:W-:Y:S02]  /*0310*/  @!P2 IMAD.MOV R9, RZ, RZ, -R9 ;  /* 0x000000ffff09a224 */ /* 0x000fe400078e0a09 */
[----:B------:R-:W-:-:S03]  /*0320*/  IMAD.MOV R2, RZ, RZ, -R2 ;  /* 0x000000ffff027224 */ /* 0x000fc600078e0a02 */
[----:B------:R-:W-:Y:S01]  /*0330*/  SEL R16, R14, R9, !P1 ;  /* 0x000000090e107207 */ /* 0x000fe20004800000 */
[----:B------:R-:W-:-:S03]  /*0340*/  IMAD R5, R6, R2, R5 ;  /* 0x0000000206057224 */ /* 0x000fc600078e0205 */
[----:B------:R-:W-:Y:S02]  /*0350*/  IABS R9, R16 ;  /* 0x0000001000097213 */ /* 0x000fe40000000000 */
[----:B------:R-:W-:-:S03]  /*0360*/  ISETP.GT.U32.AND P2, PT, R6, R5, PT ;  /* 0x000000050600720c */ /* 0x000fc60003f44070 */
[----:B------:R-:W-:-:S04]  /*0370*/  IMAD.HI.U32 R4, R7, R9, RZ ;  /* 0x0000000907047227 */ /* 0x000fc800078e00ff */
[----:B------:R-:W-:-:S04]  /*0380*/  IMAD.MOV R4, RZ, RZ, -R4 ;  /* 0x000000ffff047224 */ /* 0x000fc800078e0a04 */
[----:B------:R-:W-:Y:S02]  /*0390*/  IMAD R9, R6, R4, R9 ;  /* 0x0000000406097224 */ /* 0x000fe400078e0209 */
[----:B------:R-:W-:Y:S01]  /*03a0*/  @!P2 IMAD.IADD R5, R5, 0x1, -R6 ;  /* 0x000000010505a824 */ /* 0x000fe200078e0a06 */
[----:B------:R-:W-:Y:S02]  /*03b0*/  ISETP.GE.AND P2, PT, R16, RZ, PT ;  /* 0x000000ff1000720c */ /* 0x000fe40003f46270 */
[C---:B------:R-:W-:Y:S02]  /*03c0*/  ISETP.GT.U32.AND P0, PT, R6.reuse, R9, PT ;  /* 0x000000090600720c */ /* 0x040fe40003f04070 */
[----:B------:R-:W-:-:S11]  /*03d0*/  ISETP.GT.U32.AND P4, PT, R6, R5, PT ;  /* 0x000000050600720c */ /* 0x000fd60003f84070 */
[--C-:B------:R-:W-:Y:S02]  /*03e0*/  @!P0 IMAD.IADD R9, R9, 0x1, -R6.reuse ;  /* 0x0000000109098824 */ /* 0x100fe400078e0a06 */
[----:B------:R-:W-:-:S03]  /*03f0*/  @!P4 IMAD.IADD R5, R5, 0x1, -R6 ;  /* 0x000000010505c824 */ /* 0x000fc600078e0a06 */
[----:B------:R-:W-:Y:S01]  /*0400*/  ISETP.GT.U32.AND P0, PT, R6, R9, PT ;  /* 0x000000090600720c */ /* 0x000fe20003f04070 */
[----:B------:R-:W-:-:S12]  /*0410*/  @!P3 IMAD.MOV R5, RZ, RZ, -R5 ;  /* 0x000000ffff05b224 */ /* 0x000fd800078e0a05 */
[----:B------:R-:W-:Y:S01]  /*0420*/  @!P0 IMAD.IADD R9, R9, 0x1, -R6 ;  /* 0x0000000109098824 */ /* 0x000fe200078e0a06 */
[----:B------:R-:W-:-:S03]  /*0430*/  ISETP.NE.AND P0, PT, R3, RZ, PT ;  /* 0x000000ff0300720c */ /* 0x000fc60003f05270 */
[----:B------:R-:W-:Y:S01]  /*0440*/  @!P2 IMAD.MOV R9, RZ, RZ, -R9 ;  /* 0x000000ffff09a224 */ /* 0x000fe200078e0a09 */
[----:B--2---:R-:W-:-:S04]  /*0450*/  IADD3 R2, P2, PT, R0, UR10, RZ ;  /* 0x0000000a00027c10 */ /* 0x004fc8000ff5e0ff */
[----:B------:R-:W-:Y:S02]  /*0460*/  SEL R9, R10, R9, !P0 ;  /* 0x000000090a097207 */ /* 0x000fe40004000000 */
[----:B------:R-:W-:-:S03]  /*0470*/  LEA.HI.X.SX32 R3, R0, UR11, 0x1, P2 ;  /* 0x0000000b00037c11 */ /* 0x000fc600090f0eff */
[----:B------:R-:W-:Y:S01]  /*0480*/  IMAD.IADD R9, R16, 0x1, -R9 ;  /* 0x0000000110097824 */ /* 0x000fe200078e0a09 */
[----:B------:R-:W-:Y:S01]  /*0490*/  SEL R16, R10, R5, !P0 ;  /* 0x000000050a107207 */ /* 0x000fe20004000000 */
[----:B-1----:R-:W-:Y:S04]  /*04a0*/  STG.E.U8 desc[UR4][R2.64], RZ ;  /* 0x000000ff02007986 */ /* 0x002fe8000c101104 */
[----:B------:R-:W-:-:S05]  /*04b0*/  IMAD.IADD R5, R16, 0x1, R9 ;  /* 0x0000000110057824 */ /* 0x000fca00078e0209 */
[----:B------:R-:W-:-:S04]  /*04c0*/  IADD3 R4, P3, PT, R5, UR8, RZ ;  /* 0x0000000805047c10 */ /* 0x000fc8000ff7e0ff */
[----:B------:R-:W-:-:S06]  /*04d0*/  LEA.HI.X.SX32 R5, R5, UR9, 0x1, P3 ;  /* 0x0000000905057c11 */ /* 0x000fcc00098f0eff */
[----:B------:R0:W2:Y:S01]  /*04e0*/  LDG.E.U8 R5, desc[UR4][R4.64] ;  /* 0x0000000404057981 */ /* 0x0000a2000c1e1100 */
[----:B------:R-:W-:Y:S02]  /*04f0*/  IABS R17, R0 ;  /* 0x0000000000117213 */ /* 0x000fe40000000000 */
[----:B------:R-:W-:-:S03]  /*0500*/  ISETP.GE.AND P3, PT, R0, RZ, PT ;  /* 0x000000ff0000720c */ /* 0x000fc60003f66270 */
[----:B------:R-:W-:-:S04]  /*0510*/  IMAD.HI.U32 R13, R7, R17, RZ ;  /* 0x00000011070d7227 */ /* 0x000fc800078e00ff */
[----:B------:R-:W-:-:S04]  /*0520*/  IMAD.MOV R13, RZ, RZ, -R13 ;  /* 0x000000ffff0d7224 */ /* 0x000fc800078e0a0d */
[----:B------:R-:W-:-:S05]  /*0530*/  IMAD R13, R6, R13, R17 ;  /* 0x0000000d060d7224 */ /* 0x000fca00078e0211 */
[----:B------:R-:W-:-:S13]  /*0540*/  ISETP.GT.U32.AND P2, PT, R6, R13, PT ;  /* 0x0000000d0600720c */ /* 0x000fda0003f44070 */
[----:B------:R-:W-:-:S05]  /*0550*/  @!P2 IMAD.IADD R13, R13, 0x1, -R6 ;  /* 0x000000010d0da824 */ /* 0x000fca00078e0a06 */
[----:B------:R-:W-:-:S13]  /*0560*/  ISETP.GT.U32.AND P2, PT, R6, R13, PT ;  /* 0x0000000d0600720c */ /* 0x000fda0003f44070 */
[----:B------:R-:W-:-:S04]  /*0570*/  @!P2 IMAD.IADD R13, R13, 0x1, -R6 ;  /* 0x000000010d0da824 */ /* 0x000fc800078e0a06 */
[----:B------:R-:W-:-:S05]  /*0580*/  @!P3 IMAD.MOV R13, RZ, RZ, -R13 ;  /* 0x000000ffff0db224 */ /* 0x000fca00078e0a0d */
[----:B------:R-:W-:-:S05]  /*0590*/  SEL R17, R10, R13, !P0 ;  /* 0x0000000d0a117207 */ /* 0x000fca0004000000 */
[----:B------:R-:W-:-:S04]  /*05a0*/  IMAD.IADD R13, R0, 0x1, -R17 ;  /* 0x00000001000d7824 */ /* 0x000fc800078e0a11 */
[----:B------:R-:W-:-:S05]  /*05b0*/  IMAD.IADD R18, R13, 0x1, R16 ;  /* 0x000000010d127824 */ /* 0x000fca00078e0210 */
[C---:B0-----:R-:W-:Y:S02]  /*05c0*/  IADD3 R4, P3, PT, R18.reuse, UR8, RZ ;  /* 0x0000000812047c10 */ /* 0x041fe4000ff7e0ff */
[----:B--2---:R-:W-:Y:S02]  /*05d0*/  ISETP.NE.AND P2, PT, R5, RZ, PT ;  /* 0x000000ff0500720c */ /* 0x004fe40003f45270 */
[----:B------:R-:W-:Y:S02]  /*05e0*/  LEA.HI.X.SX32 R5, R18, UR9, 0x1, P3 ;  /* 0x0000000912057c11 */ /* 0x000fe400098f0eff */
[----:B------:R-:W-:-:S05]  /*05f0*/  SEL R19, RZ, 0x1, !P2 ;  /* 0x00000001ff137807 */ /* 0x000fca0005000000 */
[----:B------:R0:W-:Y:S04]  /*0600*/  STG.E.U8 desc[UR4][R2.64], R19 ;  /* 0x0000001302007986 */ /* 0x0001e8000c101104 */
[----:B------:R1:W2:Y:S01]  /*0610*/  LDG.E.U8 R4, desc[UR4][R4.64] ;  /* 0x0000000404047981 */ /* 0x0002a2000c1e1100 */
[----:B------:R-:W-:Y:S02]  /*0620*/  IABS R18, R15 ;  /* 0x0000000f00127213 */ /* 0x000fe40000000000 */
[----:B------:R-:W-:-:S03]  /*0630*/  ISETP.GE.AND P4, PT, R15, RZ, PT ;  /* 0x000000ff0f00720c */ /* 0x000fc60003f86270 */
[----:B------:R-:W-:-:S04]  /*0640*/  IMAD.HI.U32 R11, R11, R18, RZ ;  /* 0x000000120b0b7227 */ /* 0x000fc800078e00ff */
[----:B------:R-:W-:-:S05]  /*0650*/  IMAD R11, R11, R12, R18 ;  /* 0x0000000c0b0b7224 */ /* 0x000fca00078e0212 */
[----:B------:R-:W-:-:S13]  /*0660*/  ISETP.GT.U32.AND P3, PT, R8, R11, PT ;  /* 0x0000000b0800720c */ /* 0x000fda0003f64070 */
[----:B------:R-:W-:-:S05]  /*0670*/  @!P3 IMAD.IADD R11, R11, 0x1, -R8 ;  /* 0x000000010b0bb824 */ /* 0x000fca00078e0a08 */
[----:B------:R-:W-:-:S13]  /*0680*/  ISETP.GT.U32.AND P3, PT, R8, R11, PT ;  /* 0x0000000b0800720c */ /* 0x000fda0003f64070 */
[----:B------:R-:W-:-:S04]  /*0690*/  @!P3 IMAD.IADD R11, R11, 0x1, -R8 ;  /* 0x000000010b0bb824 */ /* 0x000fc800078e0a08 */
[----:B------:R-:W-:-:S05]  /*06a0*/  @!P4 IMAD.MOV R11, RZ, RZ, -R11 ;  /* 0x000000ffff0bc224 */ /* 0x000fca00078e0a0b */
[----:B------:R-:W-:-:S04]  /*06b0*/  SEL R14, R14, R11, !P1 ;  /* 0x0000000b0e0e7207 */ /* 0x000fc80004800000 */
[----:B------:R-:W-:Y:S02]  /*06c0*/  IABS R8, R14 ;  /* 0x0000000e00087213 */ /* 0x000fe40000000000 */
[----:B------:R-:W-:-:S03]  /*06d0*/  ISETP.GE.AND P3, PT, R14, RZ, PT ;  /* 0x000000ff0e00720c */ /* 0x000fc60003f66270 */
[----:B-1----:R-:W-:-:S04]  /*06e0*/  IMAD.HI.U32 R5, R7, R8, RZ ;  /* 0x0000000807057227 */ /* 0x002fc800078e00ff */
[----:B------:R-:W-:-:S04]  /*06f0*/  IMAD.MOV R5, RZ, RZ, -R5 ;  /* 0x000000ffff057224 */ /* 0x000fc800078e0a05 */
[----:B------:R-:W-:-:S05]  /*0700*/  IMAD R5, R6, R5, R8 ;  /* 0x0000000506057224 */ /* 0x000fca00078e0208 */
[----:B------:R-:W-:-:S13]  /*0710*/  ISETP.GT.U32.AND P1, PT, R6, R5, PT ;  /* 0x000000050600720c */ /* 0x000fda0003f24070 */
[----:B------:R-:W-:-:S05]  /*0720*/  @!P1 IMAD.IADD R5, R5, 0x1, -R6 ;  /* 0x0000000105059824 */ /* 0x000fca00078e0a06 */
[----:B------:R-:W-:-:S13]  /*0730*/  ISETP.GT.U32.AND P1, PT, R6, R5, PT ;  /* 0x000000050600720c */ /* 0x000fda0003f24070 */
[----:B------:R-:W-:-:S04]  /*0740*/  @!P1 IMAD.IADD R5, R5, 0x1, -R6 ;  /* 0x0000000105059824 */ /* 0x000fc800078e0a06 */
[----:B------:R-:W-:-:S05]  /*0750*/  @!P3 IMAD.MOV R5, RZ, RZ, -R5 ;  /* 0x000000ffff05b224 */ /* 0x000fca00078e0a05 */
[----:B------:R-:W-:Y:S02]  /*0760*/  SEL R5, R10, R5, !P0 ;  /* 0x000000050a057207 */ /* 0x000fe40004000000 */
[----:B--2---:R-:W-:-:S03]  /*0770*/  ISETP.NE.AND P1, PT, R4, RZ, PT ;  /* 0x000000ff0400720c */ /* 0x004fc60003f25270 */
[----:B------:R-:W-:-:S04]  /*0780*/  IMAD.IADD R4, R14, 0x1, -R5 ;  /* 0x000000010e047824 */ /* 0x000fc800078e0a05 */
[----:B------:R-:W-:-:S05]  /*0790*/  IMAD.IADD R16, R16, 0x1, R4 ;  /* 0x0000000110107824 */ /* 0x000fca00078e0204 */
[----:B------:R-:W-:Y:S01]  /*07a0*/  IADD3 R14, P3, PT, R16, UR8, RZ ;  /* 0x00000008100e7c10 */ /* 0x000fe2000ff7e0ff */
[----:B------:R-:W-:-:S03]  /*07b0*/  @P1 IMAD.MOV.U32 R5, RZ, RZ, 0x2 ;  /* 0x00000002ff051424 */ /* 0x000fc600078e00ff */
[----:B------:R-:W-:Y:S02]  /*07c0*/  LEA.HI.X.SX32 R15, R16, UR9, 0x1, P3 ;  /* 0x00000009100f7c11 */ /* 0x000fe400098f0eff */
[----:B------:R-:W-:-:S05]  /*07d0*/  @P1 SEL R5, R5, 0x1, P2 ;  /* 0x0000000105051807 */ /* 0x000fca0001000000 */
[----:B------:R1:W-:Y:S04]  /*07e0*/  @P1 STG.E.U8 desc[UR4][R2.64], R5 ;  /* 0x0000000502001986 */ /* 0x0003e8000c101104 */
[----:B------:R-:W2:Y:S01]  /*07f0*/  LDG.E.U8 R14, desc[UR4][R14.64] ;  /* 0x000000040e0e7981 */ /* 0x000ea2000c1e1100 */
[----:B------:R-:W-:Y:S01]  /*0800*/  IMAD.IADD R8, R17, 0x1, R9 ;  /* 0x0000000111087824 */ /* 0x000fe200078e0209 */
[----:B0-----:R-:W-:-:S04]  /*0810*/  @P1 PRMT R19, R5, 0x7610, R19 ;  /* 0x0000761005131816 */ /* 0x001fc80000000013 */
[----:B------:R-:W-:-:S04]  /*0820*/  IADD3 R20, P3, PT, R8, UR8, RZ ;  /* 0x0000000808147c10 */ /* 0x000fc8000ff7e0ff */
[----:B------:R-:W-:Y:S02]  /*0830*/  LEA.HI.X.SX32 R21, R8, UR9, 0x1, P3 ;  /* 0x0000000908157c11 */ /* 0x000fe400098f0eff */
[----:B--2---:R-:W-:-:S13]  /*0840*/  ISETP.NE.AND P2, PT, R14, RZ, PT ;  /* 0x000000ff0e00720c */ /* 0x004fda0003f45270 */
[----:B------:R-:W-:-:S05]  /*0850*/  @P2 VIADD R11, R19, 0x1 ;  /* 0x00000001130b2836 */ /* 0x000fca0000000000 */
[----:B------:R0:W-:Y:S04]  /*0860*/  @P2 STG.E.U8 desc[UR4][R2.64], R11 ;  /* 0x0000000b02002986 */ /* 0x0001e8000c101104 */
[----:B------:R-:W2:Y:S01]  /*0870*/  LDG.E.U8 R20, desc[UR4][R20.64] ;  /* 0x0000000414147981 */ /* 0x000ea2000c1e1100 */
[----:B------:R-:W-:Y:S01]  /*0880*/  IMAD.IADD R17, R17, 0x1, R4 ;  /* 0x0000000111117824 */ /* 0x000fe200078e0204 */
[----:B------:R-:W-:-:S04]  /*0890*/  @P2 PRMT R19, R11, 0x7610, R19 ;  /* 0x000076100b132816 */ /* 0x000fc80000000013 */
[----:B------:R-:W-:-:S04]  /*08a0*/  IADD3 R14, P3, PT, R17, UR8, RZ ;  /* 0x00000008110e7c10 */ /* 0x000fc8000ff7e0ff */
[----:B------:R-:W-:Y:S01]  /*08b0*/  LEA.HI.X.SX32 R15, R17, UR9, 0x1, P3 ;  /* 0x00000009110f7c11 */ /* 0x000fe200098f0eff */
[----:B------:R-:W-:-:S05]  /*08c0*/  VIADD R0, R0, 0x1 ;  /* 0x0000000100007836 */ /* 0x000fca0000000000 */
[----:B-1----:R-:W-:-:S05]  /*08d0*/  IABS R5, R0 ;  /* 0x0000000000057213 */ /* 0x002fca0000000000 */
[----:B------:R-:W-:-:S04]  /*08e0*/  IMAD.HI.U32 R7, R7, R5, RZ ;  /* 0x0000000507077227 */ /* 0x000fc800078e00ff */
[----:B------:R-:W-:Y:S01]  /*08f0*/  IMAD.MOV R7, RZ, RZ, -R7 ;  /* 0x000000ffff077224 */ /* 0x000fe200078e0a07 */
[----:B--2---:R-:W-:-:S13]  /*0900*/  ISETP.NE.AND P1, PT, R20, RZ, PT ;  /* 0x000000ff1400720c */ /* 0x004fda0003f25270 */
[----:B------:R-:W-:-:S05]  /*0910*/  @P1 VIADD R17, R19, 0x1 ;  /* 0x0000000113111836 */ /* 0x000fca0000000000 */
[----:B------:R-:W-:Y:S04]  /*0920*/  @P1 STG.E.U8 desc[UR4][R2.64], R17 ;  /* 0x0000001102001986 */ /* 0x000fe8000c101104 */
[----:B------:R-:W2:Y:S01]  /*0930*/  LDG.E.U8 R14, desc[UR4][R14.64] ;  /* 0x000000040e0e7981 */ /* 0x000ea2000c1e1100 */
[----:B------:R-:W-:Y:S01]  /*0940*/  IMAD R5, R6, R7, R5 ;  /* 0x0000000706057224 */ /* 0x000fe200078e0205 */
[----:B------:R-:W-:Y:S02]  /*0950*/  ISETP.GE.AND P3, PT, R0, RZ, PT ;  /* 0x000000ff0000720c */ /* 0x000fe40003f66270 */
[----:B------:R-:W-:Y:S02]  /*0960*/  @P1 PRMT R19, R17, 0x7610, R19 ;  /* 0x0000761011131816 */ /* 0x000fe40000000013 */
[----:B------:R-:W-:-:S13]  /*0970*/  ISETP.GT.U32.AND P2, PT, R6, R5, PT ;  /* 0x000000050600720c */ /* 0x000fda0003f44070 */
[----:B------:R-:W-:-:S05]  /*0980*/  @!P2 IMAD.IADD R5, R5, 0x1, -R6 ;  /* 0x000000010505a824 */ /* 0x000fca00078e0a06 */
[----:B------:R-:W-:-:S13]  /*0990*/  ISETP.GT.U32.AND P2, PT, R6, R5, PT ;  /* 0x000000050600720c */ /* 0x000fda0003f44070 */
[----:B------:R-:W-:-:S04]  /*09a0*/  @!P2 IMAD.IADD R5, R5, 0x1, -R6 ;  /* 0x000000010505a824 */ /* 0x000fc800078e0a06 */
[----:B------:R-:W-:-:S05]  /*09b0*/  @!P3 IMAD.MOV R5, RZ, RZ, -R5 ;  /* 0x000000ffff05b224 */ /* 0x000fca00078e0a05 */
[----:B------:R-:W-:-:S05]  /*09c0*/  SEL R0, R10, R5, !P0 ;  /* 0x000000050a007207 */ /* 0x000fca0004000000 */
[----:B------:R-:W-:-:S05]  /*09d0*/  IMAD.IADD R9, R0, 0x1, R9 ;  /* 0x0000000100097824 */ /* 0x000fca00078e0209 */
        /* <DEDUP_REMOVED lines=9> */
[----:B------:R-:W-:Y:S02]  /*0a70*/  LEA.HI.X.SX32 R9, R13, UR9, 0x1, P2 ;  /* 0x000000090d097c11 */ /* 0x000fe400090f0eff */
[----:B--2---:R-:W-:-:S13]  /*0a80*/  ISETP.NE.AND P1, PT, R6, RZ, PT ;  /* 0x000000ff0600720c */ /* 0x004fda0003f25270 */
[----:B0-----:R-:W-:-:S05]  /*0a90*/  @P1 VIADD R11, R19, 0x1 ;  /* 0x00000001130b1836 */ /* 0x001fca0000000000 */
[----:B------:R0:W-:Y:S04]  /*0aa0*/  @P1 STG.E.U8 desc[UR4][R2.64], R11 ;  /* 0x0000000b02001986 */ /* 0x0001e8000c101104 */
[----:B------:R-:W2:Y:S01]  /*0ab0*/  LDG.E.U8 R8, desc[UR4][R8.64] ;  /* 0x0000000408087981 */ /* 0x000ea2000c1e1100 */
[----:B------:R-:W-:Y:S01]  /*0ac0*/  IMAD.IADD R0, R0, 0x1, R4 ;  /* 0x0000000100007824 */ /* 0x000fe200078e0204 */
[----:B------:R-:W-:-:S04]  /*0ad0*/  @P1 PRMT R19, R11, 0x7610, R19 ;  /* 0x000076100b131816 */ /* 0x000fc80000000013 */
[----:B------:R-:W-:-:S04]  /*0ae0*/  IADD3 R4, P2, PT, R0, UR8, RZ ;  /* 0x0000000800047c10 */ /* 0x000fc8000ff5e0ff */
[----:B-1----:R-:W-:Y:S02]  /*0af0*/  LEA.HI.X.SX32 R5, R0, UR9, 0x1, P2 ;  /* 0x0000000900057c11 */ /* 0x002fe400090f0eff */
[----:B--2---:R-:W-:-:S13]  /*0b00*/  ISETP.NE.AND P0, PT, R8, RZ, PT ;  /* 0x000000ff0800720c */ /* 0x004fda0003f05270 */
[----:B------:R-:W-:-:S05]  /*0b10*/  @P0 VIADD R7, R19, 0x1 ;  /* 0x0000000113070836 */ /* 0x000fca0000000000 */
[----:B------:R0:W-:Y:S04]  /*0b20*/  @P0 STG.E.U8 desc[UR4][R2.64], R7 ;  /* 0x0000000702000986 */ /* 0x0001e8000c101104 */
[----:B------:R-:W2:Y:S01]  /*0b30*/  LDG.E.U8 R4, desc[UR4][R4.64] ;  /* 0x0000000404047981 */ /* 0x000ea2000c1e1100 */
[----:B------:R-:W-:Y:S02]  /*0b40*/  @P0 PRMT R19, R7, 0x7610, R19 ;  /* 0x0000761007130816 */ /* 0x000fe40000000013 */
[----:B--2---:R-:W-:-:S13]  /*0b50*/  ISETP.NE.AND P1, PT, R4, RZ, PT ;  /* 0x000000ff0400720c */ /* 0x004fda0003f25270 */
[----:B0-----:R-:W-:Y:S05]  /*0b60*/  @!P1 EXIT ;  /* 0x000000000000994d */ /* 0x001fea0003800000 */
[----:B------:R-:W-:-:S05]  /*0b70*/  VIADD R19, R19, 0x1 ;  /* 0x0000000113137836 */ /* 0x000fca0000000000 */
[----:B------:R-:W-:Y:S01]  /*0b80*/  STG.E.U8 desc[UR4][R2.64], R19 ;  /* 0x0000001302007986 */ /* 0x000fe2000c101104 */
[----:B------:R-:W-:Y:S05]  /*0b90*/  EXIT ;  /* 0x000000000000794d */ /* 0x000fea0003800000 */
.L_x_0:
[----:B------:R-:W-:-:S00]  /*0ba0*/  BRA `(.L_x_0) ;  /* 0xfffffffc00fc7947 */ /* 0x000fc0000383ffff */
[----:B------:R-:W-:-:S00]  /*0bb0*/  NOP ;  /* 0x0000000000007918 */ /* 0x000fc00000000000 */
        /* <DEDUP_REMOVED lines=12> */
.L_x_6:


//--------------------- .text._Z10updateCellPcS_S_ii --------------------------
	.section	.text._Z10updateCellPcS_S_ii,"ax",@progbits
	.align	128
        .global         _Z10updateCellPcS_S_ii
        .type           _Z10updateCellPcS_S_ii,@function
        .size           _Z10updateCellPcS_S_ii,(.L_x_7 - _Z10updateCellPcS_S_ii)
        .other          _Z10updateCellPcS_S_ii,@"STO_CUDA_ENTRY STV_DEFAULT"
_Z10updateCellPcS_S_ii:
.text._Z10updateCellPcS_S_ii:
[----:B------:R-:W-:Y:S01]  /*0000*/  LDC R1, c[0x0][0x37c] ;  /* 0x0000df00ff017b82 */ /* 0x000fe20000000800 */
[----:B------:R-:W0:Y:S07]  /*0010*/  S2R R0, SR_TID.X ;  /* 0x0000000000007919 */ /* 0x000e2e0000002100 */
[----:B------:R-:W0:Y:S01]  /*0020*/  S2UR UR6, SR_CTAID.X ;  /* 0x00000000000679c3 */ /* 0x000e220000002500 */
[----:B------:R-:W1:Y:S07]  /*0030*/  LDCU.64 UR4, c[0x0][0x398] ;  /* 0x00007300ff0477ac */ /* 0x000e6e0008000a00 */
[----:B------:R-:W0:Y:S01]  /*0040*/  LDC R3, c[0x0][0x360] ;  /* 0x0000d800ff037b82 */ /* 0x000e220000000800 */
[----:B-1----:R-:W-:Y:S01]  /*0050*/  UIMAD UR4, UR5, UR4, URZ ;  /* 0x00000004050472a4 */ /* 0x002fe2000f8e02ff */
[----:B0-----:R-:W-:-:S05]  /*0060*/  IMAD R0, R3, UR6, R0 ;  /* 0x0000000603007c24 */ /* 0x001fca000f8e0200 */
[----:B------:R-:W-:-:S13]  /*0070*/  ISETP.GE.AND P0, PT, R0, UR4, PT ;  /* 0x0000000400007c0c */ /* 0x000fda000bf06270 */
[----:B------:R-:W-:Y:S05]  /*0080*/  @P0 EXIT ;  /* 0x000000000000094d */ /* 0x000fea0003800000 */
[----:B------:R-:W0:Y:S01]  /*0090*/  LDCU.64 UR6, c[0x0][0x380] ;  /* 0x00007000ff0677ac */ /* 0x000e220008000a00 */
[----:B------:R-:W-:Y:S01]  /*00a0*/  SHF.R.S32.HI R5, RZ, 0x1f, R0 ;  /* 0x0000001fff057819 */ /* 0x000fe20000011400 */
[----:B------:R-:W1:Y:S01]  /*00b0*/  LDCU.64 UR4, c[0x0][0x358] ;  /* 0x00006b00ff0477ac */ /* 0x000e620008000a00 */
[----:B0-----:R-:W-:-:S04]  /*00c0*/  IADD3 R2, P0, PT, R0, UR6, RZ ;  /* 0x0000000600027c10 */ /* 0x001fc8000ff1e0ff */
[----:B------:R-:W-:-:S05]  /*00d0*/  IADD3.X R3, PT, PT, R5, UR7, RZ, P0, !PT ;  /* 0x0000000705037c10 */ /* 0x000fca00087fe4ff */
[----:B-1----:R-:W2:Y:S01]  /*00e0*/  LDG.E.U8 R4, desc[UR4][R2.64] ;  /* 0x0000000402047981 */ /* 0x002ea2000c1e1100 */
[----:B------:R-:W-:Y:S01]  /*00f0*/  BSSY.RECONVERGENT B0, `(.L_x_1) ;  /* 0x0000011000007945 */ /* 0x000fe20003800200 */
[----:B--2---:R-:W-:-:S13]  /*0100*/  ISETP.NE.AND P0, PT, R4, RZ, PT ;  /* 0x000000ff0400720c */ /* 0x004fda0003f05270 */
[----:B------:R-:W-:Y:S05]  /*0110*/  @!P0 BRA `(.L_x_2) ;  /* 0x0000000000208947 */ /* 0x000fea0003800000 */
[----:B------:R-:W0:Y:S02]  /*0120*/  LDCU.64 UR6, c[0x0][0x388] ;  /* 0x00007100ff0677ac */ /* 0x000e240008000a00 */
[----:B0-----:R-:W-:-:S04]  /*0130*/  IADD3 R4, P0, PT, R0, UR6, RZ ;  /* 0x0000000600047c10 */ /* 0x001fc8000ff1e0ff */
[----:B------:R-:W-:-:S05]  /*0140*/  IADD3.X R5, PT, PT, R5, UR7, RZ, P0, !PT ;  /* 0x0000000705057c10 */ /* 0x000fca00087fe4ff */
[----:B------:R-:W2:Y:S02]  /*0150*/  LDG.E.U8 R4, desc[UR4][R4.64] ;  /* 0x0000000404047981 */ /* 0x000ea4000c1e1100 */
[----:B--2---:R-:W-:-:S04]  /*0160*/  LOP3.LUT R6, R4, 0xfe, RZ, 0xc0, !PT ;  /* 0x000000fe04067812 */ /* 0x004fc800078ec0ff */
[----:B------:R-:W-:-:S13]  /*0170*/  ISETP.NE.AND P0, PT, R6, 0x2, PT ;  /* 0x000000020600780c */ /* 0x000fda0003f05270 */
[----:B------:R-:W-:Y:S05]  /*0180*/  @!P0 BRA `(.L_x_3) ;  /* 0x00000000001c8947 */ /* 0x000fea0003800000 */
[----:B------:R-:W-:Y:S05]  /*0190*/  BRA `(.L_x_4) ;  /* 0x0000000000507947 */ /* 0x000fea0003800000 */
.L_x_2:
[----:B------:R-:W0:Y:S02]  /*01a0*/  LDCU.64 UR6, c[0x0][0x388] ;  /* 0x00007100ff0677ac */ /* 0x000e240008000a00 */
[----:B0-----:R-:W-:-:S04]  /*01b0*/  IADD3 R4, P0, PT, R0, UR6, RZ ;  /* 0x0000000600047c10 */ /* 0x001fc8000ff1e0ff */
[----:B------:R-:W-:-:S05]  /*01c0*/  IADD3.X R5, PT, PT, R5, UR7, RZ, P0, !PT ;  /* 0x0000000705057c10 */ /* 0x000fca00087fe4ff */
[----:B------:R-:W2:Y:S02]  /*01d0*/  LDG.E.U8 R4, desc[UR4][R4.64] ;  /* 0x0000000404047981 */ /* 0x000ea4000c1e1100 */
[----:B--2---:R-:W-:-:S13]  /*01e0*/  ISETP.NE.AND P0, PT, R4, 0x3, PT ;  /* 0x000000030400780c */ /* 0x004fda0003f05270 */
[----:B------:R-:W-:Y:S05]  /*01f0*/  @P0 BRA `(.L_x_4) ;  /* 0x0000000000380947 */ /* 0x000fea0003800000 */
.L_x_3:
[----:B------:R-:W-:Y:S05]  /*0200*/  BSYNC.RECONVERGENT B0 ;  /* 0x0000000000007941 */ /* 0x000fea0003800200 */
.L_x_1:
[----:B------:R-:W0:Y:S01]  /*0210*/  LDCU.64 UR6, c[0x0][0x390] ;  /* 0x00007200ff0677ac */ /* 0x000e220008000a00 */
[----:B------:R-:W-:Y:S02]  /*0220*/  IMAD.SHL.U32 R0, R0, 0x4, RZ ;  /* 0x0000000400007824 */ /* 0x000fe400078e00ff */
[----:B------:R-:W-:Y:S02]  /*0230*/  IMAD.MOV.U32 R7, RZ, RZ, 0xff ;  /* 0x000000ffff077424 */ /* 0x000fe400078e00ff */
[----:B------:R-:W-:-:S05]  /*0240*/  IMAD.MOV.U32 R6, RZ, RZ, 0x1 ;  /* 0x00000001ff067424 */ /* 0x000fca00078e00ff */
[----:B------:R-:W-:Y:S01]  /*0250*/  STG.E.U8 desc[UR4][R2.64], R6 ;  /* 0x0000000602007986 */ /* 0x000fe2000c101104 */
[----:B0-----:R-:W-:-:S04]  /*0260*/  IADD3 R4, P0, PT, R0, UR6, RZ ;  /* 0x0000000600047c10 */ /* 0x001fc8000ff1e0ff */
[----:B------:R-:W-:Y:S02]  /*0270*/  LEA.HI.X.SX32 R5, R0, UR7, 0x1, P0 ;  /* 0x0000000700057c11 */ /* 0x000fe400080f0eff */
[----:B------:R-:W-:-:S05]  /*0280*/  PRMT R0, R7, 0x7610, R0 ;  /* 0x0000761007007816 */ /* 0x000fca0000000000 */
[----:B------:R-:W-:Y:S04]  /*0290*/  STG.E.U8 desc[UR4][R4.64], R0 ;  /* 0x0000000004007986 */ /* 0x000fe8000c101104 */
[----:B------:R-:W-:Y:S04]  /*02a0*/  STG.E.U8 desc[UR4][R4.64+0x1], R0 ;  /* 0x0000010004007986 */ /* 0x000fe8000c101104 */
[----:B------:R-:W-:Y:S04]  /*02b0*/  STG.E.U8 desc[UR4][R4.64+0x2], R0 ;  /* 0x0000020004007986 */ /* 0x000fe8000c101104 */
[----:B------:R-:W-:Y:S01]  /*02c0*/  STG.E.U8 desc[UR4][R4.64+0x3], R0 ;  /* 0x0000030004007986 */ /* 0x000fe2000c101104 */
[----:B------:R-:W-:Y:S05]  /*02d0*/  EXIT ;  /* 0x000000000000794d */ /* 0x000fea0003800000 */
.L_x_4:
[----:B------:R-:W0:Y:S01]  /*02e0*/  LDCU.64 UR6, c[0x0][0x390] ;  /* 0x00007200ff0677ac */ /* 0x000e220008000a00 */
[----:B------:R-:W-:Y:S01]  /*02f0*/  IMAD.SHL.U32 R0, R0, 0x4, RZ ;  /* 0x0000000400007824 */ /* 0x000fe200078e00ff */
[----:B------:R-:W-:Y:S04]  /*0300*/  STG.E.U8 desc[UR4][R2.64], RZ ;  /* 0x000000ff02007986 */ /* 0x000fe8000c101104 */
[----:B0-----:R-:W-:-:S04]  /*0310*/  IADD3 R4, P0, PT, R0, UR6, RZ ;  /* 0x0000000600047c10 */ /* 0x001fc8000ff1e0ff */
[----:B------:R-:W-:-:S05]  /*0320*/  LEA.HI.X.SX32 R5, R0, UR7, 0x1, P0 ;  /* 0x0000000700057c11 */ /* 0x000fca00080f0eff */
[----:B------:R-:W-:Y:S04]  /*0330*/  STG.E.U8 desc[UR4][R4.64], RZ ;  /* 0x000000ff04007986 */ /* 0x000fe8000c101104 */
[----:B------:R-:W-:Y:S04]  /*0340*/  STG.E.U8 desc[UR4][R4.64+0x1], RZ ;  /* 0x000001ff04007986 */ /* 0x000fe8000c101104 */
[----:B------:R-:W-:Y:S04]  /*0350*/  STG.E.U8 desc[UR4][R4.64+0x2], RZ ;  /* 0x000002ff04007986 */ /* 0x000fe8000c101104 */
[----:B------:R-:W-:Y:S01]  /*0360*/  STG.E.U8 desc[UR4][R4.64+0x3], RZ ;  /* 0x000003ff04007986 */ /* 0x000fe2000c101104 */
[----:B------:R-:W-:Y:S05]  /*0370*/  EXIT ;  /* 0x000000000000794d */ /* 0x000fea0003800000 */
.L_x_5:
        /* <DEDUP_REMOVED lines=16> */
.L_x_7:


//--------------------- .nv.shared.reserved.0     --------------------------
	.section	.nv.shared.reserved.0,"aw",@nobits
	.weak		__nv_reservedSMEM_offset_0_alias
	.size		__nv_reservedSMEM_offset_0_alias, 0, 64
	.other		__nv_reservedSMEM_offset_0_alias,@"STO_CUDA_RESERVED_SHARED STV_DEFAULT"
__nv_reservedSMEM_offset_0_alias:
	.zero		0
	.zero		64


//--------------------- .nv.constant0._Z14countNeighborsPcS_ii --------------------------
	.section	.nv.constant0._Z14countNeighborsPcS_ii,"a",@progbits
	.sectionflags	@""
	.align	4
.nv.constant0._Z14countNeighborsPcS_ii:
	.zero		920


//--------------------- .nv.constant0._Z10updateCellPcS_S_ii --------------------------
	.section	.nv.constant0._Z10updateCellPcS_S_ii,"a",@progbits
	.sectionflags	@""
	.align	4
.nv.constant0._Z10updateCellPcS_S_ii:
	.zero		928


//--------------------- SYMBOLS --------------------------

	.type		.nv.reservedSmem.offset0,@object
	.size		.nv.reservedSmem.offset0,0x4
